	.headerflags	@"EF_CUDA_TEXMODE_UNIFIED EF_CUDA_64BIT_ADDRESS EF_CUDA_ACCELERATORS EF_CUDA_SM90 EF_CUDA_VIRTUAL_SM(EF_CUDA_SM90)"
	.elftype	@"ET_EXEC"


//--------------------- .nv.info                  --------------------------
	.section	.nv.info,"",@"SHT_CUDA_INFO"
	.align	4


	//----- nvinfo : EIATTR_REGCOUNT
	.align		4
        /*0000*/ 	.byte	0x04, 0x2f
        /*0002*/ 	.short	(.L_1 - .L_0)
	.align		4
.L_0:
        /*0004*/ 	.word	index@(triton_poi_fused_add_3)
        /*0008*/ 	.word	0x0000000e


	//----- nvinfo : EIATTR_MIN_STACK_SIZE
	.align		4
.L_1:
        /*000c*/ 	.byte	0x04, 0x12
        /*000e*/ 	.short	(.L_3 - .L_2)
	.align		4
.L_2:
        /*0010*/ 	.word	index@(triton_poi_fused_add_3)
        /*0014*/ 	.word	0x00000000


	//----- nvinfo : EIATTR_FRAME_SIZE
	.align		4
.L_3:
        /*0018*/ 	.byte	0x04, 0x11
        /*001a*/ 	.short	(.L_5 - .L_4)
	.align		4
.L_4:
        /*001c*/ 	.word	index@(triton_poi_fused_add_3)
        /*0020*/ 	.word	0x00000000


	//----- nvinfo : EIATTR_MIN_STACK_SIZE
	.align		4
.L_5:
        /*0024*/ 	.byte	0x04, 0x12
        /*0026*/ 	.short	(.L_7 - .L_6)
	.align		4
.L_6:
        /*0028*/ 	.word	index@(triton_poi_fused_add_3)
        /*002c*/ 	.word	0x00000000
.L_7:


//--------------------- .nv.info.triton_poi_fused_add_3 --------------------------
	.section	.nv.info.triton_poi_fused_add_3,"",@"SHT_CUDA_INFO"
	.sectionflags	@""
	.align	4


	//----- nvinfo : EIATTR_CUDA_API_VERSION
	.align		4
        /*0000*/ 	.byte	0x04, 0x37
        /*0002*/ 	.short	(.L_9 - .L_8)
.L_8:
        /*0004*/ 	.word	0x0000007c


	//----- nvinfo : EIATTR_KPARAM_INFO
	.align		4
.L_9:
        /*0008*/ 	.byte	0x04, 0x17
        /*000a*/ 	.short	(.L_11 - .L_10)
.L_10:
        /*000c*/ 	.word	0x00000000
        /*0010*/ 	.short	0x0003
        /*0012*/ 	.short	0x0018
        /*0014*/ 	.byte	0x00, 0xf0, 0x11, 0x00


	//----- nvinfo : EIATTR_KPARAM_INFO
	.align		4
.L_11:
        /*0018*/ 	.byte	0x04, 0x17
        /*001a*/ 	.short	(.L_13 - .L_12)
.L_12:
        /*001c*/ 	.word	0x00000000
        /*0020*/ 	.short	0x0002
        /*0022*/ 	.short	0x0010
        /*0024*/ 	.byte	0x00, 0xf4, 0x21, 0x00


	//----- nvinfo : EIATTR_KPARAM_INFO
	.align		4
.L_13:
        /*0028*/ 	.byte	0x04, 0x17
        /*002a*/ 	.short	(.L_15 - .L_14)
.L_14:
        /*002c*/ 	.word	0x00000000
        /*0030*/ 	.short	0x0001
        /*0032*/ 	.short	0x0008
        /*0034*/ 	.byte	0x00, 0xf4, 0x21, 0x00


	//----- nvinfo : EIATTR_KPARAM_INFO
	.align		4
.L_15:
        /*0038*/ 	.byte	0x04, 0x17
        /*003a*/ 	.short	(.L_17 - .L_16)
.L_16:
        /*003c*/ 	.word	0x00000000
        /*0040*/ 	.short	0x0000
        /*0042*/ 	.short	0x0000
        /*0044*/ 	.byte	0x00, 0xf4, 0x21, 0x00


	//----- nvinfo : EIATTR_SPARSE_MMA_MASK
	.align		4
.L_17:
        /*0048*/ 	.byte	0x03, 0x50
        /*004a*/ 	.short	0x0000


	//----- nvinfo : EIATTR_MAXREG_COUNT
	.align		4
        /*004c*/ 	.byte	0x03, 0x1b
        /*004e*/ 	.short	0x00ff


	//----- nvinfo : EIATTR_EXIT_INSTR_OFFSETS
	.align		4
        /*0050*/ 	.byte	0x04, 0x1c
        /*0052*/ 	.short	(.L_19 - .L_18)


	//   ....[0]....
.L_18:
        /*0054*/ 	.word	0x000001b0


	//   ....[1]....
        /*0058*/ 	.word	0x000001d0


	//----- nvinfo : EIATTR_REQNTID
	.align		4
.L_19:
        /*005c*/ 	.byte	0x04, 0x10
        /*005e*/ 	.short	(.L_21 - .L_20)
.L_20:
        /*0060*/ 	.word	0x00000020
        /*0064*/ 	.word	0x00000001
        /*0068*/ 	.word	0x00000001


	//----- nvinfo : EIATTR_CBANK_PARAM_SIZE
	.align		4
.L_21:
        /*006c*/ 	.byte	0x03, 0x19
        /*006e*/ 	.short	0x001c


	//----- nvinfo : EIATTR_PARAM_CBANK
	.align		4
        /*0070*/ 	.byte	0x04, 0x0a
        /*0072*/ 	.short	(.L_23 - .L_22)
	.align		4
.L_22:
        /*0074*/ 	.word	index@(.nv.constant0.triton_poi_fused_add_3)
        /*0078*/ 	.short	0x0210
        /*007a*/ 	.short	0x001c


	//----- nvinfo : EIATTR_SW_WAR
	.align		4
.L_23:
        /*007c*/ 	.byte	0x04, 0x36
        /*007e*/ 	.short	(.L_25 - .L_24)
.L_24:
        /*0080*/ 	.word	0x00000008
.L_25:


//--------------------- .nv.callgraph             --------------------------
	.section	.nv.callgraph,"",@"SHT_CUDA_CALLGRAPH"
	.align	4
	.sectionentsize	8
	.align		4
        /*0000*/ 	.word	0x00000000
	.align		4
        /*0004*/ 	.word	0xffffffff
	.align		4
        /*0008*/ 	.word	0x00000000
	.align		4
        /*000c*/ 	.word	0xfffffffe
	.align		4
        /*0010*/ 	.word	0x00000000
	.align		4
        /*0014*/ 	.word	0xfffffffd
	.align		4
        /*0018*/ 	.word	0x00000000
	.align		4
        /*001c*/ 	.word	0xfffffffc


//--------------------- .text.triton_poi_fused_add_3 --------------------------
	.section	.text.triton_poi_fused_add_3,"ax",@progbits
	.align	128
        .global         triton_poi_fused_add_3
        .type           triton_poi_fused_add_3,@function
        .size           triton_poi_fused_add_3,(.L_x_1 - triton_poi_fused_add_3)
        .other          triton_poi_fused_add_3,@"STO_CUDA_ENTRY STV_DEFAULT"
triton_poi_fused_add_3:
.text.triton_poi_fused_add_3:
[----:B------:R-:W0:Y:S02]  /*0000*/  LDC R1, c[0x0][0x28] ;  /* 0x00000a00ff017b82 */ /* 0x000e240000000800 */
[----:B------:R-:W1:Y:S01]  /*0010*/  S2R R10, SR_TID.X ;  /* 0x00000000000a7919 */ /* 0x000e620000002100 */
[----:B------:R-:W2:Y:S01]  /*0020*/  LDC.64 R6, c[0x0][0x220] ;  /* 0x00008800ff067b82 */ /* 0x000ea20000000a00 */
[----:B------:R-:W-:Y:S01]  /*0030*/  ULDC.64 UR4, c[0x0][0x208] ;  /* 0x0000820000047ab9 */ /* 0x000fe20000000a00 */
[----:B------:R-:W3:Y:S06]  /*0040*/  S2R R9, SR_CTAID.X ;  /* 0x0000000000097919 */ /* 0x000eec0000002500 */
[----:B------:R-:W4:Y:S08]  /*0050*/  LDC.64 R4, c[0x0][0x210] ;  /* 0x00008400ff047b82 */ /* 0x000f300000000a00 */
[----:B------:R-:W5:Y:S01]  /*0060*/  LDC.64 R2, c[0x0][0x218] ;  /* 0x00008600ff027b82 */ /* 0x000f620000000a00 */
[----:B-1----:R-:W-:-:S02]  /*0070*/  LOP3.LUT R0, R10, 0xf, RZ, 0xc0, !PT ;  /* 0x0000000f0a007812 */ /* 0x002fc400078ec0ff */
[----:B---3--:R-:W-:-:S03]  /*0080*/  SHF.R.S32.HI R8, RZ, 0x1b, R9 ;  /* 0x0000001bff087819 */ /* 0x008fc60000011409 */
[----:B------:R-:W-:Y:S01]  /*0090*/  IMAD R9, R9, 0x10, R0 ;  /* 0x0000001009097824 */ /* 0x000fe200078e0200 */
[----:B------:R-:W-:Y:S01]  /*00a0*/  SGXT R0, R8, 0x1 ;  /* 0x000000010800781a */ /* 0x000fe20000000200 */
[----:B------:R-:W-:-:S03]  /*00b0*/  HFMA2.MMA R8, -RZ, RZ, 0, 0 ;  /* 0x00000000ff087435 */ /* 0x000fc600000001ff */
[C---:B------:R-:W-:Y:S01]  /*00c0*/  ISETP.GE.AND P0, PT, R9.reuse, 0x10, PT ;  /* 0x000000100900780c */ /* 0x040fe20003f06270 */
[----:B----4-:R-:W-:Y:S01]  /*00d0*/  IMAD.WIDE R4, R9, 0x4, R4 ;  /* 0x0000000409047825 */ /* 0x010fe200078e0204 */
[----:B------:R-:W-:-:S04]  /*00e0*/  LEA.HI R0, R0, R9, RZ, 0x2 ;  /* 0x0000000900007211 */ /* 0x000fc800078f10ff */
[----:B------:R-:W-:-:S05]  /*00f0*/  SHF.R.S32.HI R11, RZ, 0x2, R0 ;  /* 0x00000002ff0b7819 */ /* 0x000fca0000011400 */
[----:B--2---:R-:W-:Y:S02]  /*0100*/  IMAD.WIDE R6, R11, 0x4, R6 ;  /* 0x000000040b067825 */ /* 0x004fe400078e0206 */
[----:B------:R-:W2:Y:S02]  /*0110*/  @!P0 LDG.E R8, desc[UR4][R4.64] ;  /* 0x0000000404088981 */ /* 0x000ea4000c1e1900 */
[----:B------:R-:W-:Y:S02]  /*0120*/  IMAD.MOV.U32 R11, RZ, RZ, RZ ;  /* 0x000000ffff0b7224 */ /* 0x000fe400078e00ff */
[----:B------:R-:W-:Y:S02]  /*0130*/  IMAD.MOV.U32 R0, RZ, RZ, RZ ;  /* 0x000000ffff007224 */ /* 0x000fe400078e00ff */
[----:B-----5:R-:W-:Y:S02]  /*0140*/  IMAD.WIDE R2, R9, 0x4, R2 ;  /* 0x0000000409027825 */ /* 0x020fe400078e0202 */
[----:B------:R-:W2:Y:S04]  /*0150*/  @!P0 LDG.E.EL R11, desc[UR4][R6.64] ;  /* 0x00000004060b8981 */ /* 0x000ea8000c2e1900 */
[----:B------:R-:W3:Y:S01]  /*0160*/  @!P0 LDG.E R0, desc[UR4][R2.64] ;  /* 0x0000000402008981 */ /* 0x000ee2000c1e1900 */
[----:B------:R-:W-:-:S04]  /*0170*/  LOP3.LUT P0, RZ, R10, 0x10, RZ, 0xc0, !PT ;  /* 0x000000100aff7812 */ /* 0x000fc8000780c0ff */
[----:B------:R-:W-:Y:S01]  /*0180*/  ISETP.LT.AND P0, PT, R9, 0x10, !P0 ;  /* 0x000000100900780c */ /* 0x000fe20004701270 */
[----:B--2---:R-:W-:-:S04]  /*0190*/  FADD R11, R11, R8 ;  /* 0x000000080b0b7221 */ /* 0x004fc80000000000 */
[----:B---3--:R-:W-:-:S08]  /*01a0*/  FADD R11, R11, R0 ;  /* 0x000000000b0b7221 */ /* 0x008fd00000000000 */
[----:B------:R-:W-:Y:S05]  /*01b0*/  @!P0 EXIT ;  /* 0x000000000000894d */ /* 0x000fea0003800000 */
[----:B------:R-:W-:Y:S01]  /*01c0*/  STG.E desc[UR4][R4.64], R11 ;  /* 0x0000000b04007986 */ /* 0x000fe2000c101904 */
[----:B------:R-:W-:Y:S05]  /*01d0*/  EXIT ;  /* 0x000000000000794d */ /* 0x000fea0003800000 */
.L_x_0:
[----:B------:R-:W-:-:S00]  /*01e0*/  BRA `(.L_x_0) ;  /* 0xfffffffc00fc7947 */ /* 0x000fc0000383ffff */
[----:B------:R-:W-:-:S00]  /*01f0*/  NOP ;  /* 0x0000000000007918 */ /* 0x000fc00000000000 */
        /* <DEDUP_REMOVED lines=8> */
.L_x_1:


//--------------------- .nv.constant0.triton_poi_fused_add_3 --------------------------
	.section	.nv.constant0.triton_poi_fused_add_3,"a",@progbits
	.sectionflags	@""
	.align	4
.nv.constant0.triton_poi_fused_add_3:
	.zero		556
